//
// Generated by NVIDIA NVVM Compiler
//
// Compiler Build ID: CL-36424714
// Cuda compilation tools, release 13.0, V13.0.88
// Based on NVVM 20.0.0
//

.version 9.0
.target sm_100
.address_size 64

	// .globl	_ZN3cpm10microbench20bank_conflict_kernelEPfiPm

.visible .entry _ZN3cpm10microbench20bank_conflict_kernelEPfiPm(
	.param .u64 .ptr .align 1 _ZN3cpm10microbench20bank_conflict_kernelEPfiPm_param_0,
	.param .u32 _ZN3cpm10microbench20bank_conflict_kernelEPfiPm_param_1,
	.param .u64 .ptr .align 1 _ZN3cpm10microbench20bank_conflict_kernelEPfiPm_param_2
)
{
	.reg .pred 	%p<3>;
	.reg .b32 	%r<17>;
	.reg .b32 	%f<6>;
	.reg .b64 	%rd<10>;

	ld.param.u64 	%rd3, [_ZN3cpm10microbench20bank_conflict_kernelEPfiPm_param_0];
	ld.param.u32 	%r8, [_ZN3cpm10microbench20bank_conflict_kernelEPfiPm_param_1];
	ld.param.u64 	%rd4, [_ZN3cpm10microbench20bank_conflict_kernelEPfiPm_param_2];
	mov.u32 	%r1, %tid.x;
	bar.sync 	0;
	// begin inline asm
	mov.u64 %rd5, %clock64;
	// end inline asm
	mul.lo.s32 	%r15, %r8, %r1;
	mov.f32 	%f5, 0f00000000;
	mov.b32 	%r16, 0;
$L__BB0_1:
	.pragma "nounroll";
	shr.s32 	%r10, %r15, 31;
	shr.u32 	%r11, %r10, 20;
	add.s32 	%r12, %r15, %r11;
	and.b32  	%r13, %r12, 1073737728;
	sub.s32 	%r14, %r15, %r13;
	shl.b32 	%r9, %r14, 2;
	// begin inline asm
	ld.shared.f32 %f4, [%r9];
	// end inline asm
	add.f32 	%f5, %f5, %f4;
	add.s32 	%r16, %r16, 1;
	add.s32 	%r15, %r15, 1;
	setp.ne.s32 	%p1, %r16, 100;
	@%p1 bra 	$L__BB0_1;
	// begin inline asm
	mov.u64 %rd6, %clock64;
	// end inline asm
	setp.ne.s32 	%p2, %r1, 0;
	@%p2 bra 	$L__BB0_4;
	cvta.to.global.u64 	%rd7, %rd3;
	st.global.f32 	[%rd7], %f5;
	sub.s64 	%rd8, %rd6, %rd5;
	cvta.to.global.u64 	%rd9, %rd4;
	st.global.u64 	[%rd9], %rd8;
$L__BB0_4:
	ret;

}
	// .globl	_ZN3cpm10microbench30shared_memory_bandwidth_kernelEPfiPm
.visible .entry _ZN3cpm10microbench30shared_memory_bandwidth_kernelEPfiPm(
	.param .u64 .ptr .align 1 _ZN3cpm10microbench30shared_memory_bandwidth_kernelEPfiPm_param_0,
	.param .u32 _ZN3cpm10microbench30shared_memory_bandwidth_kernelEPfiPm_param_1,
	.param .u64 .ptr .align 1 _ZN3cpm10microbench30shared_memory_bandwidth_kernelEPfiPm_param_2
)
{
	.reg .pred 	%p<5>;
	.reg .b32 	%r<16>;
	.reg .b32 	%f<6>;
	.reg .b64 	%rd<10>;

	ld.param.u64 	%rd3, [_ZN3cpm10microbench30shared_memory_bandwidth_kernelEPfiPm_param_0];
	ld.param.u32 	%r10, [_ZN3cpm10microbench30shared_memory_bandwidth_kernelEPfiPm_param_1];
	ld.param.u64 	%rd4, [_ZN3cpm10microbench30shared_memory_bandwidth_kernelEPfiPm_param_2];
	mov.u32 	%r1, %tid.x;
	bar.sync 	0;
	setp.eq.s32 	%p1, %r10, 2;
	@%p1 bra 	$L__BB1_3;
	setp.ne.s32 	%p2, %r10, 1;
	mov.u32 	%r13, %r1;
	@%p2 bra 	$L__BB1_4;
	and.b32  	%r13, %r1, 15;
	bra.uni 	$L__BB1_4;
$L__BB1_3:
	and.b32  	%r13, %r1, 31;
$L__BB1_4:
	// begin inline asm
	mov.u64 %rd5, %clock64;
	// end inline asm
	shl.b32 	%r14, %r13, 2;
	mov.f32 	%f5, 0f00000000;
	mov.b32 	%r15, 0;
$L__BB1_5:
	.pragma "nounroll";
	and.b32  	%r12, %r14, 16380;
	// begin inline asm
	ld.shared.f32 %f4, [%r12];
	// end inline asm
	add.f32 	%f5, %f5, %f4;
	add.s32 	%r15, %r15, 1;
	add.s32 	%r14, %r14, 128;
	setp.ne.s32 	%p3, %r15, 100;
	@%p3 bra 	$L__BB1_5;
	// begin inline asm
	mov.u64 %rd6, %clock64;
	// end inline asm
	setp.ne.s32 	%p4, %r1, 0;
	@%p4 bra 	$L__BB1_8;
	cvta.to.global.u64 	%rd7, %rd3;
	st.global.f32 	[%rd7], %f5;
	sub.s64 	%rd8, %rd6, %rd5;
	cvta.to.global.u64 	%rd9, %rd4;
	st.global.u64 	[%rd9], %rd8;
$L__BB1_8:
	ret;

}


// ===== COMPILED SASS (sm_100) =====

	.target	sm_100

	.elftype	@"ET_EXEC"


//--------------------- .note.nv.tkinfo           --------------------------
	.section	.note.nv.tkinfo,"",@"SHT_NOTE"
	.sectionflags	@"SHF_NOTE_NV_TKINFO"
	.tkinfo
        /*0018*/ 	.word	0x00000002
        /*0030*/ 	.string	""
        /*0030*/ 	.string	"ptxas"
        /*0030*/ 	.string	"Cuda compilation tools, release 13.0, V13.0.88"
        /*0030*/ 	.string	"Build cuda_13.0.r13.0/compiler.36424714_0"
        /*0030*/ 	.string	"-arch sm_100 -m 64 "



//--------------------- .note.nv.cuinfo           --------------------------
	.section	.note.nv.cuinfo,"",@"SHT_NOTE"
	.sectionflags	@"SHF_NOTE_NV_CUINFO"
        /*0018*/ 	.short	0x0002
        /*001a*/ 	.short	0x0064
        /*001c*/ 	.short	0x0082
	.zero		2


//--------------------- .nv.info                  --------------------------
	.section	.nv.info,"",@"SHT_CUDA_INFO"
	.align	4


	//----- nvinfo : EIATTR_REGCOUNT
	.align		4
        /*0000*/ 	.byte	0x04, 0x2f
        /*0002*/ 	.short	(.L_1 - .L_0)
	.align		4
.L_0:
        /*0004*/ 	.word	index@(_ZN3cpm10microbench20bank_conflict_kernelEPfiPm)
        /*0008*/ 	.word	0x0000000e


	//----- nvinfo : EIATTR_FRAME_SIZE
	.align		4
.L_1:
        /*000c*/ 	.byte	0x04, 0x11
        /*000e*/ 	.short	(.L_3 - .L_2)
	.align		4
.L_2:
        /*0010*/ 	.word	index@(_ZN3cpm10microbench20bank_conflict_kernelEPfiPm)
        /*0014*/ 	.word	0x00000000


	//----- nvinfo : EIATTR_REGCOUNT
	.align		4
.L_3:
        /*0018*/ 	.byte	0x04, 0x2f
        /*001a*/ 	.short	(.L_5 - .L_4)
	.align		4
.L_4:
        /*001c*/ 	.word	index@(_ZN3cpm10microbench30shared_memory_bandwidth_kernelEPfiPm)
        /*0020*/ 	.word	0x0000000e


	//----- nvinfo : EIATTR_FRAME_SIZE
	.align		4
.L_5:
        /*0024*/ 	.byte	0x04, 0x11
        /*0026*/ 	.short	(.L_7 - .L_6)
	.align		4
.L_6:
        /*0028*/ 	.word	index@(_ZN3cpm10microbench30shared_memory_bandwidth_kernelEPfiPm)
        /*002c*/ 	.word	0x00000000


	//----- nvinfo : EIATTR_MIN_STACK_SIZE
	.align		4
.L_7:
        /*0030*/ 	.byte	0x04, 0x12
        /*0032*/ 	.short	(.L_9 - .L_8)
	.align		4
.L_8:
        /*0034*/ 	.word	index@(_ZN3cpm10microbench30shared_memory_bandwidth_kernelEPfiPm)
        /*0038*/ 	.word	0x00000000


	//----- nvinfo : EIATTR_MIN_STACK_SIZE
	.align		4
.L_9:
        /*003c*/ 	.byte	0x04, 0x12
        /*003e*/ 	.short	(.L_11 - .L_10)
	.align		4
.L_10:
        /*0040*/ 	.word	index@(_ZN3cpm10microbench20bank_conflict_kernelEPfiPm)
        /*0044*/ 	.word	0x00000000
.L_11:


//--------------------- .nv.compat                --------------------------
	.section	.nv.compat,"",@"SHT_CUDA_COMPAT_INFO"
	.align	4
        /*0000*/ 	.byte	0x02, 0x09, 0x00, 0x00, 0x02, 0x02, 0x01, 0x00, 0x02, 0x05, 0x05, 0x00, 0x03, 0x07, 0x01, 0x01
        /*0010*/ 	.byte	0x02, 0x03, 0x00, 0x00, 0x02, 0x06, 0x01, 0x00, 0x04, 0x0b, 0x08, 0x00, 0x09, 0x00, 0x00, 0x00
        /*0020*/ 	.byte	0x00, 0x00, 0x00, 0x00


//--------------------- .nv.info._ZN3cpm10microbench30shared_memory_bandwidth_kernelEPfiPm --------------------------
	.section	.nv.info._ZN3cpm10microbench30shared_memory_bandwidth_kernelEPfiPm,"",@"SHT_CUDA_INFO"
	.sectionflags	@""
	.align	4


	//----- nvinfo : EIATTR_CUDA_API_VERSION
	.align		4
        /*0000*/ 	.byte	0x04, 0x37
        /*0002*/ 	.short	(.L_13 - .L_12)
.L_12:
        /*0004*/ 	.word	0x00000082


	//----- nvinfo : EIATTR_KPARAM_INFO
	.align		4
.L_13:
        /*0008*/ 	.byte	0x04, 0x17
        /*000a*/ 	.short	(.L_15 - .L_14)
.L_14:
        /*000c*/ 	.word	0x00000000
        /*0010*/ 	.short	0x0002
        /*0012*/ 	.short	0x0010
        /*0014*/ 	.byte	0x00, 0xf5, 0x21, 0x00


	//----- nvinfo : EIATTR_KPARAM_INFO
	.align		4
.L_15:
        /*0018*/ 	.byte	0x04, 0x17
        /*001a*/ 	.short	(.L_17 - .L_16)
.L_16:
        /*001c*/ 	.word	0x00000000
        /*0020*/ 	.short	0x0001
        /*0022*/ 	.short	0x0008
        /*0024*/ 	.byte	0x00, 0xf0, 0x11, 0x00


	//----- nvinfo : EIATTR_KPARAM_INFO
	.align		4
.L_17:
        /*0028*/ 	.byte	0x04, 0x17
        /*002a*/ 	.short	(.L_19 - .L_18)
.L_18:
        /*002c*/ 	.word	0x00000000
        /*0030*/ 	.short	0x0000
        /*0032*/ 	.short	0x0000
        /*0034*/ 	.byte	0x00, 0xf5, 0x21, 0x00


	//----- nvinfo : EIATTR_SPARSE_MMA_MASK
	.align		4
.L_19:
        /*0038*/ 	.byte	0x03, 0x50
        /*003a*/ 	.short	0x0000


	//----- nvinfo : EIATTR_MAXREG_COUNT
	.align		4
        /*003c*/ 	.byte	0x03, 0x1b
        /*003e*/ 	.short	0x00ff


	//----- nvinfo : EIATTR_NUM_BARRIERS
	.align		4
        /*0040*/ 	.byte	0x02, 0x4c
        /*0042*/ 	.byte	0x01
	.zero		1


	//----- nvinfo : EIATTR_MERCURY_ISA_VERSION
	.align		4
        /*0044*/ 	.byte	0x03, 0x5f
        /*0046*/ 	.short	0x0101


	//----- nvinfo : EIATTR_VRC_CTA_INIT_COUNT
	.align		4
        /*0048*/ 	.byte	0x02, 0x4a
	.zero		1
	.zero		1


	//----- nvinfo : EIATTR_EXIT_INSTR_OFFSETS
	.align		4
        /*004c*/ 	.byte	0x04, 0x1c
        /*004e*/ 	.short	(.L_21 - .L_20)


	//   ....[0]....
.L_20:
        /*0050*/ 	.word	0x00000190


	//   ....[1]....
        /*0054*/ 	.word	0x00000210


	//----- nvinfo : EIATTR_CBANK_PARAM_SIZE
	.align		4
.L_21:
        /*0058*/ 	.byte	0x03, 0x19
        /*005a*/ 	.short	0x0018


	//----- nvinfo : EIATTR_PARAM_CBANK
	.align		4
        /*005c*/ 	.byte	0x04, 0x0a
        /*005e*/ 	.short	(.L_23 - .L_22)
	.align		4
.L_22:
        /*0060*/ 	.word	index@(.nv.constant0._ZN3cpm10microbench30shared_memory_bandwidth_kernelEPfiPm)
        /*0064*/ 	.short	0x0380
        /*0066*/ 	.short	0x0018


	//----- nvinfo : EIATTR_SW_WAR
	.align		4
.L_23:
        /*0068*/ 	.byte	0x04, 0x36
        /*006a*/ 	.short	(.L_25 - .L_24)
.L_24:
        /*006c*/ 	.word	0x00000008
.L_25:


//--------------------- .nv.info._ZN3cpm10microbench20bank_conflict_kernelEPfiPm --------------------------
	.section	.nv.info._ZN3cpm10microbench20bank_conflict_kernelEPfiPm,"",@"SHT_CUDA_INFO"
	.sectionflags	@""
	.align	4


	//----- nvinfo : EIATTR_CUDA_API_VERSION
	.align		4
        /*0000*/ 	.byte	0x04, 0x37
        /*0002*/ 	.short	(.L_27 - .L_26)
.L_26:
        /*0004*/ 	.word	0x00000082


	//----- nvinfo : EIATTR_KPARAM_INFO
	.align		4
.L_27:
        /*0008*/ 	.byte	0x04, 0x17
        /*000a*/ 	.short	(.L_29 - .L_28)
.L_28:
        /*000c*/ 	.word	0x00000000
        /*0010*/ 	.short	0x0002
        /*0012*/ 	.short	0x0010
        /*0014*/ 	.byte	0x00, 0xf5, 0x21, 0x00


	//----- nvinfo : EIATTR_KPARAM_INFO
	.align		4
.L_29:
        /*0018*/ 	.byte	0x04, 0x17
        /*001a*/ 	.short	(.L_31 - .L_30)
.L_30:
        /*001c*/ 	.word	0x00000000
        /*0020*/ 	.short	0x0001
        /*0022*/ 	.short	0x0008
        /*0024*/ 	.byte	0x00, 0xf0, 0x11, 0x00


	//----- nvinfo : EIATTR_KPARAM_INFO
	.align		4
.L_31:
        /*0028*/ 	.byte	0x04, 0x17
        /*002a*/ 	.short	(.L_33 - .L_32)
.L_32:
        /*002c*/ 	.word	0x00000000
        /*0030*/ 	.short	0x0000
        /*0032*/ 	.short	0x0000
        /*0034*/ 	.byte	0x00, 0xf5, 0x21, 0x00


	//----- nvinfo : EIATTR_SPARSE_MMA_MASK
	.align		4
.L_33:
        /*0038*/ 	.byte	0x03, 0x50
        /*003a*/ 	.short	0x0000


	//----- nvinfo : EIATTR_MAXREG_COUNT
	.align		4
        /*003c*/ 	.byte	0x03, 0x1b
        /*003e*/ 	.short	0x00ff


	//----- nvinfo : EIATTR_NUM_BARRIERS
	.align		4
        /*0040*/ 	.byte	0x02, 0x4c
        /*0042*/ 	.byte	0x01
	.zero		1


	//----- nvinfo : EIATTR_MERCURY_ISA_VERSION
	.align		4
        /*0044*/ 	.byte	0x03, 0x5f
        /*0046*/ 	.short	0x0101


	//----- nvinfo : EIATTR_VRC_CTA_INIT_COUNT
	.align		4
        /*0048*/ 	.byte	0x02, 0x4a
	.zero		1
	.zero		1


	//----- nvinfo : EIATTR_EXIT_INSTR_OFFSETS
	.align		4
        /*004c*/ 	.byte	0x04, 0x1c
        /*004e*/ 	.short	(.L_35 - .L_34)


	//   ....[0]....
.L_34:
        /*0050*/ 	.word	0x00000150


	//   ....[1]....
        /*0054*/ 	.word	0x000001d0


	//----- nvinfo : EIATTR_CBANK_PARAM_SIZE
	.align		4
.L_35:
        /*0058*/ 	.byte	0x03, 0x19
        /*005a*/ 	.short	0x0018


	//----- nvinfo : EIATTR_PARAM_CBANK
	.align		4
        /*005c*/ 	.byte	0x04, 0x0a
        /*005e*/ 	.short	(.L_37 - .L_36)
	.align		4
.L_36:
        /*0060*/ 	.word	index@(.nv.constant0._ZN3cpm10microbench20bank_conflict_kernelEPfiPm)
        /*0064*/ 	.short	0x0380
        /*0066*/ 	.short	0x0018


	//----- nvinfo : EIATTR_SW_WAR
	.align		4
.L_37:
        /*0068*/ 	.byte	0x04, 0x36
        /*006a*/ 	.short	(.L_39 - .L_38)
.L_38:
        /*006c*/ 	.word	0x00000008
.L_39:


//--------------------- .nv.callgraph             --------------------------
	.section	.nv.callgraph,"",@"SHT_CUDA_CALLGRAPH"
	.align	4
	.sectionentsize	8
	.align		4
        /*0000*/ 	.word	0x00000000
	.align		4
        /*0004*/ 	.word	0xffffffff
	.align		4
        /*0008*/ 	.word	0x00000000
	.align		4
        /*000c*/ 	.word	0xfffffffe
	.align		4
        /*0010*/ 	.word	0x00000000
	.align		4
        /*0014*/ 	.word	0xfffffffd
	.align		4
        /*0018*/ 	.word	0x00000000
	.align		4
        /*001c*/ 	.word	0xfffffffc


//--------------------- .text._ZN3cpm10microbench30shared_memory_bandwidth_kernelEPfiPm --------------------------
	.section	.text._ZN3cpm10microbench30shared_memory_bandwidth_kernelEPfiPm,"ax",@progbits
	.align	128
        .global         _ZN3cpm10microbench30shared_memory_bandwidth_kernelEPfiPm
        .type           _ZN3cpm10microbench30shared_memory_bandwidth_kernelEPfiPm,@function
        .size           _ZN3cpm10microbench30shared_memory_bandwidth_kernelEPfiPm,(.L_x_6 - _ZN3cpm10microbench30shared_memory_bandwidth_kernelEPfiPm)
        .other          _ZN3cpm10microbench30shared_memory_bandwidth_kernelEPfiPm,@"STO_CUDA_ENTRY STV_DEFAULT"
_ZN3cpm10microbench30shared_memory_bandwidth_kernelEPfiPm:
.text._ZN3cpm10microbench30shared_memory_bandwidth_kernelEPfiPm:
[----:B------:R-:W-:Y:S01]  /*0000*/  LDC R1, c[0x0][0x37c] ;  /* 0x0000df00ff017b82 */ /* 0x000fe20000000800 */
[----:B------:R-:W0:Y:S01]  /*0010*/  LDCU UR4, c[0x0][0x388] ;  /* 0x00007100ff0477ac */ /* 0x000e220008000800 */
[----:B------:R-:W1:Y:S01]  /*0020*/  S2R R3, SR_TID.X ;  /* 0x0000000000037919 */ /* 0x000e620000002100 */
[----:B0-----:R-:W-:-:S05]  /*0030*/  UISETP.NE.AND UP0, UPT, UR4, 0x2, UPT ;  /* 0x000000020400788c */ /* 0x001fca000bf05270 */
[----:B------:R-:W-:Y:S06]  /*0040*/  BAR.SYNC.DEFER_BLOCKING 0x0 ;  /* 0x0000000000007b1d */ /* 0x000fec0000010000 */
[----:B------:R-:W-:Y:S05]  /*0050*/  BRA.U !UP0, `(.L_x_0) ;  /* 0x0000000108147547 */ /* 0x000fea000b800000 */
[----:B------:R-:W-:Y:S01]  /*0060*/  UISETP.NE.AND UP0, UPT, UR4, 0x1, UPT ;  /* 0x000000010400788c */ /* 0x000fe2000bf05270 */
[----:B-1----:R-:W-:-:S08]  /*0070*/  IMAD.MOV.U32 R0, RZ, RZ, R3 ;  /* 0x000000ffff007224 */ /* 0x002fd000078e0003 */
[----:B------:R-:W-:Y:S05]  /*0080*/  BRA.U UP0, `(.L_x_1) ;  /* 0x00000001000c7547 */ /* 0x000fea000b800000 */
[----:B------:R-:W-:Y:S01]  /*0090*/  LOP3.LUT R0, R3, 0xf, RZ, 0xc0, !PT ;  /* 0x0000000f03007812 */ /* 0x000fe200078ec0ff */
[----:B------:R-:W-:Y:S06]  /*00a0*/  BRA `(.L_x_1) ;  /* 0x0000000000047947 */ /* 0x000fec0003800000 */
.L_x_0:
[----:B-1----:R-:W-:-:S07]  /*00b0*/  LOP3.LUT R0, R3, 0x1f, RZ, 0xc0, !PT ;  /* 0x0000001f03007812 */ /* 0x002fce00078ec0ff */
.L_x_1:
[----:B------:R-:W-:Y:S01]  /*00c0*/  CS2R R6, SR_CLOCKLO ;  /* 0x0000000000067805 */ /* 0x000fe20000015000 */
[----:B------:R-:W-:Y:S01]  /*00d0*/  IMAD.SHL.U32 R0, R0, 0x4, RZ ;  /* 0x0000000400007824 */ /* 0x000fe200078e00ff */
[----:B------:R-:W-:Y:S01]  /*00e0*/  UMOV UR4, URZ ;  /* 0x000000ff00047c82 */ /* 0x000fe20008000000 */
[----:B------:R-:W-:-:S07]  /*00f0*/  IMAD.MOV.U32 R11, RZ, RZ, RZ ;  /* 0x000000ffff0b7224 */ /* 0x000fce00078e00ff */
.L_x_2:
[C---:B------:R-:W-:Y:S01]  /*0100*/  LOP3.LUT R2, R0.reuse, 0x3ffc, RZ, 0xc0, !PT ;  /* 0x00003ffc00027812 */ /* 0x040fe200078ec0ff */
[----:B------:R-:W-:Y:S01]  /*0110*/  UIADD3 UR4, UPT, UPT, UR4, 0x1, URZ ;  /* 0x0000000104047890 */ /* 0x000fe2000fffe0ff */
[----:B------:R-:W-:-:S03]  /*0120*/  VIADD R0, R0, 0x80 ;  /* 0x0000008000007836 */ /* 0x000fc60000000000 */
[----:B------:R-:W-:Y:S01]  /*0130*/  UISETP.NE.AND UP0, UPT, UR4, 0x64, UPT ;  /* 0x000000640400788c */ /* 0x000fe2000bf05270 */
[----:B------:R-:W0:Y:S02]  /*0140*/  LDS R2, [R2] ;  /* 0x0000000002027984 */ /* 0x000e240000000800 */
[----:B0-----:R-:W-:-:S06]  /*0150*/  FADD R11, R2, R11 ;  /* 0x0000000b020b7221 */ /* 0x001fcc0000000000 */
[----:B------:R-:W-:Y:S05]  /*0160*/  BRA.U UP0, `(.L_x_2) ;  /* 0xfffffffd00e47547 */ /* 0x000fea000b83ffff */
[----:B------:R-:W-:Y:S02]  /*0170*/  CS2R R8, SR_CLOCKLO ;  /* 0x0000000000087805 */ /* 0x000fe40000015000 */
[----:B------:R-:W-:-:S13]  /*0180*/  ISETP.NE.AND P0, PT, R3, RZ, PT ;  /* 0x000000ff0300720c */ /* 0x000fda0003f05270 */
[----:B------:R-:W-:Y:S05]  /*0190*/  @P0 EXIT ;  /* 0x000000000000094d */ /* 0x000fea0003800000 */
[----:B------:R-:W0:Y:S01]  /*01a0*/  LDC.64 R2, c[0x0][0x380] ;  /* 0x0000e000ff027b82 */ /* 0x000e220000000a00 */
[----:B------:R-:W0:Y:S01]  /*01b0*/  LDCU.64 UR4, c[0x0][0x358] ;  /* 0x00006b00ff0477ac */ /* 0x000e220008000a00 */
[----:B------:R-:W-:-:S05]  /*01c0*/  IADD3 R6, P0, PT, -R6, R8, RZ ;  /* 0x0000000806067210 */ /* 0x000fca0007f1e1ff */
[----:B------:R-:W-:Y:S01]  /*01d0*/  IMAD.X R7, R9, 0x1, ~R7, P0 ;  /* 0x0000000109077824 */ /* 0x000fe200000e0e07 */
[----:B------:R-:W1:Y:S01]  /*01e0*/  LDC.64 R4, c[0x0][0x390] ;  /* 0x0000e400ff047b82 */ /* 0x000e620000000a00 */
[----:B0-----:R-:W-:Y:S04]  /*01f0*/  STG.E desc[UR4][R2.64], R11 ;  /* 0x0000000b02007986 */ /* 0x001fe8000c101904 */
[----:B-1----:R-:W-:Y:S01]  /*0200*/  STG.E.64 desc[UR4][R4.64], R6 ;  /* 0x0000000604007986 */ /* 0x002fe2000c101b04 */
[----:B------:R-:W-:Y:S05]  /*0210*/  EXIT ;  /* 0x000000000000794d */ /* 0x000fea0003800000 */
.L_x_3:
[----:B------:R-:W-:-:S00]  /*0220*/  BRA `(.L_x_3) ;  /* 0xfffffffc00fc7947 */ /* 0x000fc0000383ffff */
[----:B------:R-:W-:-:S00]  /*0230*/  NOP ;  /* 0x0000000000007918 */ /* 0x000fc00000000000 */
        /* <DEDUP_REMOVED lines=12> */
.L_x_6:


//--------------------- .text._ZN3cpm10microbench20bank_conflict_kernelEPfiPm --------------------------
	.section	.text._ZN3cpm10microbench20bank_conflict_kernelEPfiPm,"ax",@progbits
	.align	128
        .global         _ZN3cpm10microbench20bank_conflict_kernelEPfiPm
        .type           _ZN3cpm10microbench20bank_conflict_kernelEPfiPm,@function
        .size           _ZN3cpm10microbench20bank_conflict_kernelEPfiPm,(.L_x_7 - _ZN3cpm10microbench20bank_conflict_kernelEPfiPm)
        .other          _ZN3cpm10microbench20bank_conflict_kernelEPfiPm,@"STO_CUDA_ENTRY STV_DEFAULT"
_ZN3cpm10microbench20bank_conflict_kernelEPfiPm:
.text._ZN3cpm10microbench20bank_conflict_kernelEPfiPm:
[----:B------:R-:W-:Y:S01]  /*0000*/  LDC R1, c[0x0][0x37c] ;  /* 0x0000df00ff017b82 */ /* 0x000fe20000000800 */
[----:B------:R-:W0:Y:S07]  /*0010*/  S2R R4, SR_TID.X ;  /* 0x0000000000047919 */ /* 0x000e2e0000002100 */
[----:B------:R-:W-:Y:S01]  /*0020*/  BAR.SYNC.DEFER_BLOCKING 0x0 ;  /* 0x0000000000007b1d */ /* 0x000fe20000010000 */
[----:B------:R-:W-:-:S05]  /*0030*/  CS2R R6, SR_CLOCKLO ;  /* 0x0000000000067805 */ /* 0x000fca0000015000 */
[----:B------:R-:W0:Y:S01]  /*0040*/  LDCU UR4, c[0x0][0x388] ;  /* 0x00007100ff0477ac */ /* 0x000e220008000800 */
[----:B------:R-:W-:Y:S02]  /*0050*/  IMAD.MOV.U32 R11, RZ, RZ, RZ ;  /* 0x000000ffff0b7224 */ /* 0x000fe400078e00ff */
[----:B0-----:R-:W-:Y:S01]  /*0060*/  IMAD R0, R4, UR4, RZ ;  /* 0x0000000404007c24 */ /* 0x001fe2000f8e02ff */
[----:B------:R-:W-:-:S06]  /*0070*/  UMOV UR4, URZ ;  /* 0x000000ff00047c82 */ /* 0x000fcc0008000000 */
.L_x_4:
[----:B------:R-:W-:Y:S01]  /*0080*/  SHF.R.S32.HI R3, RZ, 0x1f, R0 ;  /* 0x0000001fff037819 */ /* 0x000fe20000011400 */
[----:B------:R-:W-:-:S03]  /*0090*/  UIADD3 UR4, UPT, UPT, UR4, 0x1, URZ ;  /* 0x0000000104047890 */ /* 0x000fc6000fffe0ff */
[----:B------:R-:W-:Y:S01]  /*00a0*/  LEA.HI R3, R3, R0, RZ, 0xc ;  /* 0x0000000003037211 */ /* 0x000fe200078f60ff */
[----:B------:R-:W-:-:S03]  /*00b0*/  UISETP.NE.AND UP0, UPT, UR4, 0x64, UPT ;  /* 0x000000640400788c */ /* 0x000fc6000bf05270 */
[----:B------:R-:W-:-:S05]  /*00c0*/  LOP3.LUT R3, R3, 0x3ffff000, RZ, 0xc0, !PT ;  /* 0x3ffff00003037812 */ /* 0x000fca00078ec0ff */
[C---:B------:R-:W-:Y:S02]  /*00d0*/  IMAD.IADD R3, R0.reuse, 0x1, -R3 ;  /* 0x0000000100037824 */ /* 0x040fe400078e0a03 */
[----:B------:R-:W-:Y:S02]  /*00e0*/  VIADD R0, R0, 0x1 ;  /* 0x0000000100007836 */ /* 0x000fe40000000000 */
[----:B------:R-:W-:-:S05]  /*00f0*/  IMAD.SHL.U32 R3, R3, 0x4, RZ ;  /* 0x0000000403037824 */ /* 0x000fca00078e00ff */
[----:B------:R-:W0:Y:S02]  /*0100*/  LDS R2, [R3] ;  /* 0x0000000003027984 */ /* 0x000e240000000800 */
[----:B0-----:R-:W-:Y:S01]  /*0110*/  FADD R11, R2, R11 ;  /* 0x0000000b020b7221 */ /* 0x001fe20000000000 */
[----:B------:R-:W-:Y:S06]  /*0120*/  BRA.U UP0, `(.L_x_4) ;  /* 0xfffffffd00d47547 */ /* 0x000fec000b83ffff */
        /* <DEDUP_REMOVED lines=11> */
.L_x_5:
        /* <DEDUP_REMOVED lines=10> */
.L_x_7:


//--------------------- .nv.shared.reserved.0     --------------------------
	.section	.nv.shared.reserved.0,"aw",@nobits
	.weak		__nv_reservedSMEM_offset_0_alias
	.size		__nv_reservedSMEM_offset_0_alias, 0, 64
	.other		__nv_reservedSMEM_offset_0_alias,@"STO_CUDA_RESERVED_SHARED STV_DEFAULT"
__nv_reservedSMEM_offset_0_alias:
	.zero		0
	.zero		64


//--------------------- .nv.constant0._ZN3cpm10microbench30shared_memory_bandwidth_kernelEPfiPm --------------------------
	.section	.nv.constant0._ZN3cpm10microbench30shared_memory_bandwidth_kernelEPfiPm,"a",@progbits
	.sectionflags	@""
	.align	4
.nv.constant0._ZN3cpm10microbench30shared_memory_bandwidth_kernelEPfiPm:
	.zero		920


//--------------------- .nv.constant0._ZN3cpm10microbench20bank_conflict_kernelEPfiPm --------------------------
	.section	.nv.constant0._ZN3cpm10microbench20bank_conflict_kernelEPfiPm,"a",@progbits
	.sectionflags	@""
	.align	4
.nv.constant0._ZN3cpm10microbench20bank_conflict_kernelEPfiPm:
	.zero		920


//--------------------- SYMBOLS --------------------------

	.type		.nv.reservedSmem.offset0,@object
	.size		.nv.reservedSmem.offset0,0x4
